//
// Generated by NVIDIA NVVM Compiler
//
// Compiler Build ID: CL-36424714
// Cuda compilation tools, release 13.0, V13.0.88
// Based on NVVM 20.0.0
//

.version 9.0
.target sm_100
.address_size 64

	// .globl	_Z19compute_derivativesPiPfS0_S0_S0_

.visible .entry _Z19compute_derivativesPiPfS0_S0_S0_(
	.param .u64 .ptr .align 1 _Z19compute_derivativesPiPfS0_S0_S0__param_0,
	.param .u64 .ptr .align 1 _Z19compute_derivativesPiPfS0_S0_S0__param_1,
	.param .u64 .ptr .align 1 _Z19compute_derivativesPiPfS0_S0_S0__param_2,
	.param .u64 .ptr .align 1 _Z19compute_derivativesPiPfS0_S0_S0__param_3,
	.param .u64 .ptr .align 1 _Z19compute_derivativesPiPfS0_S0_S0__param_4
)
{
	.reg .pred 	%p<3>;
	.reg .b32 	%r<10>;
	.reg .b32 	%f<12>;
	.reg .b64 	%rd<18>;

	ld.param.u64 	%rd2, [_Z19compute_derivativesPiPfS0_S0_S0__param_0];
	ld.param.u64 	%rd3, [_Z19compute_derivativesPiPfS0_S0_S0__param_1];
	ld.param.u64 	%rd4, [_Z19compute_derivativesPiPfS0_S0_S0__param_3];
	ld.param.u64 	%rd5, [_Z19compute_derivativesPiPfS0_S0_S0__param_4];
	cvta.to.global.u64 	%rd1, %rd5;
	mov.u32 	%r2, %tid.x;
	mov.u32 	%r3, %ctaid.x;
	mov.u32 	%r4, %ntid.x;
	mad.lo.s32 	%r1, %r3, %r4, %r2;
	setp.lt.s32 	%p1, %r1, 2;
	@%p1 bra 	$L__BB0_3;
	cvta.to.global.u64 	%rd6, %rd2;
	ld.global.u32 	%r5, [%rd6];
	add.s32 	%r6, %r5, -2;
	setp.ge.s32 	%p2, %r1, %r6;
	@%p2 bra 	$L__BB0_3;
	cvta.to.global.u64 	%rd9, %rd4;
	add.s32 	%r8, %r1, -2;
	mul.wide.u32 	%rd10, %r8, 4;
	add.s64 	%rd11, %rd9, %rd10;
	ld.global.f32 	%f1, [%rd11];
	add.s32 	%r9, %r1, -1;
	mul.wide.u32 	%rd12, %r9, 4;
	add.s64 	%rd13, %rd9, %rd12;
	ld.global.f32 	%f2, [%rd13];
	mul.f32 	%f3, %f2, 0f41000000;
	sub.f32 	%f4, %f1, %f3;
	mul.wide.u32 	%rd14, %r1, 4;
	add.s64 	%rd15, %rd9, %rd14;
	ld.global.f32 	%f5, [%rd15+4];
	fma.rn.f32 	%f6, %f5, 0f41000000, %f4;
	ld.global.f32 	%f7, [%rd15+8];
	sub.f32 	%f8, %f6, %f7;
	cvta.to.global.u64 	%rd16, %rd3;
	ld.global.f32 	%f9, [%rd16];
	mul.f32 	%f10, %f9, 0f41400000;
	div.rn.f32 	%f11, %f8, %f10;
	add.s64 	%rd17, %rd1, %rd14;
	st.global.f32 	[%rd17], %f11;
	bra.uni 	$L__BB0_4;
$L__BB0_3:
	mul.wide.s32 	%rd7, %r1, 4;
	add.s64 	%rd8, %rd1, %rd7;
	mov.b32 	%r7, 0;
	st.global.u32 	[%rd8], %r7;
$L__BB0_4:
	ret;

}


// ===== COMPILED SASS (sm_100) =====

	.target	sm_100

	.elftype	@"ET_EXEC"


//--------------------- .note.nv.tkinfo           --------------------------
	.section	.note.nv.tkinfo,"",@"SHT_NOTE"
	.sectionflags	@"SHF_NOTE_NV_TKINFO"
	.tkinfo
        /*0018*/ 	.word	0x00000002
        /*0030*/ 	.string	""
        /*0030*/ 	.string	"ptxas"
        /*0030*/ 	.string	"Cuda compilation tools, release 13.0, V13.0.88"
        /*0030*/ 	.string	"Build cuda_13.0.r13.0/compiler.36424714_0"
        /*0030*/ 	.string	"-arch sm_100 -m 64 "



//--------------------- .note.nv.cuinfo           --------------------------
	.section	.note.nv.cuinfo,"",@"SHT_NOTE"
	.sectionflags	@"SHF_NOTE_NV_CUINFO"
        /*0018*/ 	.short	0x0002
        /*001a*/ 	.short	0x0064
        /*001c*/ 	.short	0x0082
	.zero		2


//--------------------- .nv.info                  --------------------------
	.section	.nv.info,"",@"SHT_CUDA_INFO"
	.align	4


	//----- nvinfo : EIATTR_REGCOUNT
	.align		4
        /*0000*/ 	.byte	0x04, 0x2f
        /*0002*/ 	.short	(.L_1 - .L_0)
	.align		4
.L_0:
        /*0004*/ 	.word	index@(_Z19compute_derivativesPiPfS0_S0_S0_)
        /*0008*/ 	.word	0x00000012


	//----- nvinfo : EIATTR_FRAME_SIZE
	.align		4
.L_1:
        /*000c*/ 	.byte	0x04, 0x11
        /*000e*/ 	.short	(.L_3 - .L_2)
	.align		4
.L_2:
        /*0010*/ 	.word	index@($__internal_0_$__cuda_sm3x_div_rn_noftz_f32_slowpath)
        /*0014*/ 	.word	0x00000000


	//----- nvinfo : EIATTR_FRAME_SIZE
	.align		4
.L_3:
        /*0018*/ 	.byte	0x04, 0x11
        /*001a*/ 	.short	(.L_5 - .L_4)
	.align		4
.L_4:
        /*001c*/ 	.word	index@(_Z19compute_derivativesPiPfS0_S0_S0_)
        /*0020*/ 	.word	0x00000000


	//----- nvinfo : EIATTR_MIN_STACK_SIZE
	.align		4
.L_5:
        /*0024*/ 	.byte	0x04, 0x12
        /*0026*/ 	.short	(.L_7 - .L_6)
	.align		4
.L_6:
        /*0028*/ 	.word	index@(_Z19compute_derivativesPiPfS0_S0_S0_)
        /*002c*/ 	.word	0x00000000
.L_7:


//--------------------- .nv.compat                --------------------------
	.section	.nv.compat,"",@"SHT_CUDA_COMPAT_INFO"
	.align	4
        /*0000*/ 	.byte	0x02, 0x09, 0x00, 0x00, 0x02, 0x02, 0x01, 0x00, 0x02, 0x05, 0x05, 0x00, 0x03, 0x07, 0x01, 0x01
        /*0010*/ 	.byte	0x02, 0x03, 0x00, 0x00, 0x02, 0x06, 0x01, 0x00, 0x04, 0x0b, 0x08, 0x00, 0x01, 0x00, 0x00, 0x00
        /*0020*/ 	.byte	0x00, 0x00, 0x00, 0x00


//--------------------- .nv.info._Z19compute_derivativesPiPfS0_S0_S0_ --------------------------
	.section	.nv.info._Z19compute_derivativesPiPfS0_S0_S0_,"",@"SHT_CUDA_INFO"
	.sectionflags	@""
	.align	4


	//----- nvinfo : EIATTR_CUDA_API_VERSION
	.align		4
        /*0000*/ 	.byte	0x04, 0x37
        /*0002*/ 	.short	(.L_9 - .L_8)
.L_8:
        /*0004*/ 	.word	0x00000082


	//----- nvinfo : EIATTR_KPARAM_INFO
	.align		4
.L_9:
        /*0008*/ 	.byte	0x04, 0x17
        /*000a*/ 	.short	(.L_11 - .L_10)
.L_10:
        /*000c*/ 	.word	0x00000000
        /*0010*/ 	.short	0x0004
        /*0012*/ 	.short	0x0020
        /*0014*/ 	.byte	0x00, 0xf5, 0x21, 0x00


	//----- nvinfo : EIATTR_KPARAM_INFO
	.align		4
.L_11:
        /*0018*/ 	.byte	0x04, 0x17
        /*001a*/ 	.short	(.L_13 - .L_12)
.L_12:
        /*001c*/ 	.word	0x00000000
        /*0020*/ 	.short	0x0003
        /*0022*/ 	.short	0x0018
        /*0024*/ 	.byte	0x00, 0xf5, 0x21, 0x00


	//----- nvinfo : EIATTR_KPARAM_INFO
	.align		4
.L_13:
        /*0028*/ 	.byte	0x04, 0x17
        /*002a*/ 	.short	(.L_15 - .L_14)
.L_14:
        /*002c*/ 	.word	0x00000000
        /*0030*/ 	.short	0x0002
        /*0032*/ 	.short	0x0010
        /*0034*/ 	.byte	0x00, 0xf5, 0x21, 0x00


	//----- nvinfo : EIATTR_KPARAM_INFO
	.align		4
.L_15:
        /*0038*/ 	.byte	0x04, 0x17
        /*003a*/ 	.short	(.L_17 - .L_16)
.L_16:
        /*003c*/ 	.word	0x00000000
        /*0040*/ 	.short	0x0001
        /*0042*/ 	.short	0x0008
        /*0044*/ 	.byte	0x00, 0xf5, 0x21, 0x00


	//----- nvinfo : EIATTR_KPARAM_INFO
	.align		4
.L_17:
        /*0048*/ 	.byte	0x04, 0x17
        /*004a*/ 	.short	(.L_19 - .L_18)
.L_18:
        /*004c*/ 	.word	0x00000000
        /*0050*/ 	.short	0x0000
        /*0052*/ 	.short	0x0000
        /*0054*/ 	.byte	0x00, 0xf5, 0x21, 0x00


	//----- nvinfo : EIATTR_SPARSE_MMA_MASK
	.align		4
.L_19:
        /*0058*/ 	.byte	0x03, 0x50
        /*005a*/ 	.short	0x0000


	//----- nvinfo : EIATTR_MAXREG_COUNT
	.align		4
        /*005c*/ 	.byte	0x03, 0x1b
        /*005e*/ 	.short	0x00ff


	//----- nvinfo : EIATTR_MERCURY_ISA_VERSION
	.align		4
        /*0060*/ 	.byte	0x03, 0x5f
        /*0062*/ 	.short	0x0101


	//----- nvinfo : EIATTR_VRC_CTA_INIT_COUNT
	.align		4
        /*0064*/ 	.byte	0x02, 0x4a
	.zero		1
	.zero		1


	//----- nvinfo : EIATTR_EXIT_INSTR_OFFSETS
	.align		4
        /*0068*/ 	.byte	0x04, 0x1c
        /*006a*/ 	.short	(.L_21 - .L_20)


	//   ....[0]....
.L_20:
        /*006c*/ 	.word	0x000002e0


	//   ....[1]....
        /*0070*/ 	.word	0x00000330


	//----- nvinfo : EIATTR_CRS_STACK_SIZE
	.align		4
.L_21:
        /*0074*/ 	.byte	0x04, 0x1e
        /*0076*/ 	.short	(.L_23 - .L_22)
.L_22:
        /*0078*/ 	.word	0x00000000


	//----- nvinfo : EIATTR_CBANK_PARAM_SIZE
	.align		4
.L_23:
        /*007c*/ 	.byte	0x03, 0x19
        /*007e*/ 	.short	0x0028


	//----- nvinfo : EIATTR_PARAM_CBANK
	.align		4
        /*0080*/ 	.byte	0x04, 0x0a
        /*0082*/ 	.short	(.L_25 - .L_24)
	.align		4
.L_24:
        /*0084*/ 	.word	index@(.nv.constant0._Z19compute_derivativesPiPfS0_S0_S0_)
        /*0088*/ 	.short	0x0380
        /*008a*/ 	.short	0x0028


	//----- nvinfo : EIATTR_SW_WAR
	.align		4
.L_25:
        /*008c*/ 	.byte	0x04, 0x36
        /*008e*/ 	.short	(.L_27 - .L_26)
.L_26:
        /*0090*/ 	.word	0x00000008
.L_27:


//--------------------- .nv.callgraph             --------------------------
	.section	.nv.callgraph,"",@"SHT_CUDA_CALLGRAPH"
	.align	4
	.sectionentsize	8
	.align		4
        /*0000*/ 	.word	0x00000000
	.align		4
        /*0004*/ 	.word	0xffffffff
	.align		4
        /*0008*/ 	.word	0x00000000
	.align		4
        /*000c*/ 	.word	0xfffffffe
	.align		4
        /*0010*/ 	.word	0x00000000
	.align		4
        /*0014*/ 	.word	0xfffffffd
	.align		4
        /*0018*/ 	.word	0x00000000
	.align		4
        /*001c*/ 	.word	0xfffffffc


//--------------------- .text._Z19compute_derivativesPiPfS0_S0_S0_ --------------------------
	.section	.text._Z19compute_derivativesPiPfS0_S0_S0_,"ax",@progbits
	.align	128
        .global         _Z19compute_derivativesPiPfS0_S0_S0_
        .type           _Z19compute_derivativesPiPfS0_S0_S0_,@function
        .size           _Z19compute_derivativesPiPfS0_S0_S0_,(.L_x_16 - _Z19compute_derivativesPiPfS0_S0_S0_)
        .other          _Z19compute_derivativesPiPfS0_S0_S0_,@"STO_CUDA_ENTRY STV_DEFAULT"
_Z19compute_derivativesPiPfS0_S0_S0_:
.text._Z19compute_derivativesPiPfS0_S0_S0_:
[----:B------:R-:W-:Y:S01]  /*0000*/  LDC R1, c[0x0][0x37c] ;  /* 0x0000df00ff017b82 */ /* 0x000fe20000000800 */
[----:B------:R-:W0:Y:S07]  /*0010*/  S2R R2, SR_TID.X ;  /* 0x0000000000027919 */ /* 0x000e2e0000002100 */
[----:B------:R-:W0:Y:S01]  /*0020*/  S2UR UR6, SR_CTAID.X ;  /* 0x00000000000679c3 */ /* 0x000e220000002500 */
[----:B------:R-:W1:Y:S01]  /*0030*/  LDCU.64 UR4, c[0x0][0x358] ;  /* 0x00006b00ff0477ac */ /* 0x000e620008000a00 */
[----:B------:R-:W-:Y:S06]  /*0040*/  BSSY.RECONVERGENT B0, `(.L_x_0) ;  /* 0x000002b000007945 */ /* 0x000fec0003800200 */
[----:B------:R-:W0:Y:S02]  /*0050*/  LDC R3, c[0x0][0x360] ;  /* 0x0000d800ff037b82 */ /* 0x000e240000000800 */
[----:B0-----:R-:W-:-:S05]  /*0060*/  IMAD R2, R3, UR6, R2 ;  /* 0x0000000603027c24 */ /* 0x001fca000f8e0202 */
[----:B------:R-:W-:-:S13]  /*0070*/  ISETP.GE.AND P0, PT, R2, 0x2, PT ;  /* 0x000000020200780c */ /* 0x000fda0003f06270 */
[----:B-1----:R-:W-:Y:S05]  /*0080*/  @!P0 BRA `(.L_x_1) ;  /* 0x0000000000988947 */ /* 0x002fea0003800000 */
[----:B------:R-:W0:Y:S02]  /*0090*/  LDC.64 R4, c[0x0][0x380] ;  /* 0x0000e000ff047b82 */ /* 0x000e240000000a00 */
[----:B0-----:R-:W2:Y:S02]  /*00a0*/  LDG.E R4, desc[UR4][R4.64] ;  /* 0x0000000404047981 */ /* 0x001ea4000c1e1900 */
[----:B--2---:R-:W-:-:S05]  /*00b0*/  VIADD R3, R4, 0xfffffffe ;  /* 0xfffffffe04037836 */ /* 0x004fca0000000000 */
[----:B------:R-:W-:-:S13]  /*00c0*/  ISETP.GE.AND P0, PT, R2, R3, PT ;  /* 0x000000030200720c */ /* 0x000fda0003f06270 */
[----:B------:R-:W-:Y:S05]  /*00d0*/  @P0 BRA `(.L_x_1) ;  /* 0x0000000000840947 */ /* 0x000fea0003800000 */
[----:B------:R-:W0:Y:S08]  /*00e0*/  LDC.64 R10, c[0x0][0x388] ;  /* 0x0000e200ff0a7b82 */ /* 0x000e300000000a00 */
[----:B------:R-:W1:Y:S01]  /*00f0*/  LDC.64 R8, c[0x0][0x398] ;  /* 0x0000e600ff087b82 */ /* 0x000e620000000a00 */
[C---:B------:R-:W-:Y:S02]  /*0100*/  VIADD R5, R2.reuse, 0xfffffffe ;  /* 0xfffffffe02057836 */ /* 0x040fe40000000000 */
[----:B------:R-:W-:Y:S01]  /*0110*/  VIADD R7, R2, 0xffffffff ;  /* 0xffffffff02077836 */ /* 0x000fe20000000000 */
[----:B0-----:R-:W2:Y:S01]  /*0120*/  LDG.E R10, desc[UR4][R10.64] ;  /* 0x000000040a0a7981 */ /* 0x001ea2000c1e1900 */
[----:B-1----:R-:W-:-:S04]  /*0130*/  IMAD.WIDE.U32 R4, R5, 0x4, R8 ;  /* 0x0000000405047825 */ /* 0x002fc800078e0008 */
[--C-:B------:R-:W-:Y:S02]  /*0140*/  IMAD.WIDE.U32 R6, R7, 0x4, R8.reuse ;  /* 0x0000000407067825 */ /* 0x100fe400078e0008 */
[----:B------:R-:W3:Y:S02]  /*0150*/  LDG.E R4, desc[UR4][R4.64] ;  /* 0x0000000404047981 */ /* 0x000ee4000c1e1900 */
[----:B------:R-:W-:Y:S02]  /*0160*/  IMAD.WIDE.U32 R8, R2, 0x4, R8 ;  /* 0x0000000402087825 */ /* 0x000fe400078e0008 */
[----:B------:R-:W3:Y:S04]  /*0170*/  LDG.E R7, desc[UR4][R6.64] ;  /* 0x0000000406077981 */ /* 0x000ee8000c1e1900 */
[----:B------:R-:W4:Y:S04]  /*0180*/  LDG.E R3, desc[UR4][R8.64+0x4] ;  /* 0x0000040408037981 */ /* 0x000f28000c1e1900 */
[----:B------:R-:W5:Y:S01]  /*0190*/  LDG.E R13, desc[UR4][R8.64+0x8] ;  /* 0x00000804080d7981 */ /* 0x000f62000c1e1900 */
[----:B------:R-:W-:Y:S01]  /*01a0*/  BSSY.RECONVERGENT B1, `(.L_x_2) ;  /* 0x0000010000017945 */ /* 0x000fe20003800200 */
[----:B--2---:R-:W-:-:S04]  /*01b0*/  FMUL R15, R10, 12 ;  /* 0x414000000a0f7820 */ /* 0x004fc80000400000 */
[----:B------:R-:W0:Y:S01]  /*01c0*/  MUFU.RCP R10, R15 ;  /* 0x0000000f000a7308 */ /* 0x000e220000001000 */
[----:B---3--:R-:W-:-:S04]  /*01d0*/  FFMA R0, R7, -8, R4 ;  /* 0xc100000007007823 */ /* 0x008fc80000000004 */
[----:B----4-:R-:W-:Y:S01]  /*01e0*/  FFMA R0, R3, 8, R0 ;  /* 0x4100000003007823 */ /* 0x010fe20000000000 */
[----:B0-----:R-:W-:-:S03]  /*01f0*/  FFMA R3, -R15, R10, 1 ;  /* 0x3f8000000f037423 */ /* 0x001fc6000000010a */
[----:B-----5:R-:W-:Y:S01]  /*0200*/  FADD R0, R0, -R13 ;  /* 0x8000000d00007221 */ /* 0x020fe20000000000 */
[----:B------:R-:W-:-:S03]  /*0210*/  FFMA R3, R10, R3, R10 ;  /* 0x000000030a037223 */ /* 0x000fc6000000000a */
[----:B------:R-:W0:Y:S01]  /*0220*/  FCHK P0, R0, R15 ;  /* 0x0000000f00007302 */ /* 0x000e220000000000 */
[----:B------:R-:W-:-:S04]  /*0230*/  FFMA R4, R0, R3, RZ ;  /* 0x0000000300047223 */ /* 0x000fc800000000ff */
[----:B------:R-:W-:-:S04]  /*0240*/  FFMA R5, -R15, R4, R0 ;  /* 0x000000040f057223 */ /* 0x000fc80000000100 */
[----:B------:R-:W-:Y:S01]  /*0250*/  FFMA R7, R3, R5, R4 ;  /* 0x0000000503077223 */ /* 0x000fe20000000004 */
[----:B0-----:R-:W-:Y:S06]  /*0260*/  @!P0 BRA `(.L_x_3) ;  /* 0x00000000000c8947 */ /* 0x001fec0003800000 */
[----:B------:R-:W-:-:S07]  /*0270*/  MOV R4, 0x290 ;  /* 0x0000029000047802 */ /* 0x000fce0000000f00 */
[----:B------:R-:W-:Y:S05]  /*0280*/  CALL.REL.NOINC `($__internal_0_$__cuda_sm3x_div_rn_noftz_f32_slowpath) ;  /* 0x00000000002c7944 */ /* 0x000fea0003c00000 */
[----:B------:R-:W-:-:S07]  /*0290*/  IMAD.MOV.U32 R7, RZ, RZ, R0 ;  /* 0x000000ffff077224 */ /* 0x000fce00078e0000 */
.L_x_3:
[----:B------:R-:W-:Y:S05]  /*02a0*/  BSYNC.RECONVERGENT B1 ;  /* 0x0000000000017941 */ /* 0x000fea0003800200 */
.L_x_2:
[----:B------:R-:W0:Y:S02]  /*02b0*/  LDC.64 R4, c[0x0][0x3a0] ;  /* 0x0000e800ff047b82 */ /* 0x000e240000000a00 */
[----:B0-----:R-:W-:-:S05]  /*02c0*/  IMAD.WIDE.U32 R2, R2, 0x4, R4 ;  /* 0x0000000402027825 */ /* 0x001fca00078e0004 */
[----:B------:R-:W-:Y:S01]  /*02d0*/  STG.E desc[UR4][R2.64], R7 ;  /* 0x0000000702007986 */ /* 0x000fe2000c101904 */
[----:B------:R-:W-:Y:S05]  /*02e0*/  EXIT ;  /* 0x000000000000794d */ /* 0x000fea0003800000 */
.L_x_1:
[----:B------:R-:W-:Y:S05]  /*02f0*/  BSYNC.RECONVERGENT B0 ;  /* 0x0000000000007941 */ /* 0x000fea0003800200 */
.L_x_0:
[----:B------:R-:W0:Y:S02]  /*0300*/  LDC.64 R4, c[0x0][0x3a0] ;  /* 0x0000e800ff047b82 */ /* 0x000e240000000a00 */
[----:B0-----:R-:W-:-:S05]  /*0310*/  IMAD.WIDE R2, R2, 0x4, R4 ;  /* 0x0000000402027825 */ /* 0x001fca00078e0204 */
[----:B------:R-:W-:Y:S01]  /*0320*/  STG.E desc[UR4][R2.64], RZ ;  /* 0x000000ff02007986 */ /* 0x000fe2000c101904 */
[----:B------:R-:W-:Y:S05]  /*0330*/  EXIT ;  /* 0x000000000000794d */ /* 0x000fea0003800000 */
        .weak           $__internal_0_$__cuda_sm3x_div_rn_noftz_f32_slowpath
        .type           $__internal_0_$__cuda_sm3x_div_rn_noftz_f32_slowpath,@function
        .size           $__internal_0_$__cuda_sm3x_div_rn_noftz_f32_slowpath,(.L_x_16 - $__internal_0_$__cuda_sm3x_div_rn_noftz_f32_slowpath)
$__internal_0_$__cuda_sm3x_div_rn_noftz_f32_slowpath:
[----:B------:R-:W-:Y:S01]  /*0340*/  SHF.R.U32.HI R5, RZ, 0x17, R15 ;  /* 0x00000017ff057819 */ /* 0x000fe2000001160f */
[----:B------:R-:W-:Y:S01]  /*0350*/  BSSY.RECONVERGENT B2, `(.L_x_4) ;  /* 0x0000064000027945 */ /* 0x000fe20003800200 */
[--C-:B------:R-:W-:Y:S01]  /*0360*/  SHF.R.U32.HI R3, RZ, 0x17, R0.reuse ;  /* 0x00000017ff037819 */ /* 0x100fe20000011600 */
[----:B------:R-:W-:Y:S01]  /*0370*/  IMAD.MOV.U32 R7, RZ, RZ, R0 ;  /* 0x000000ffff077224 */ /* 0x000fe200078e0000 */
[----:B------:R-:W-:Y:S02]  /*0380*/  LOP3.LUT R6, R5, 0xff, RZ, 0xc0, !PT ;  /* 0x000000ff05067812 */ /* 0x000fe400078ec0ff */
[----:B------:R-:W-:-:S03]  /*0390*/  LOP3.LUT R5, R3, 0xff, RZ, 0xc0, !PT ;  /* 0x000000ff03057812 */ /* 0x000fc600078ec0ff */
[----:B------:R-:W-:Y:S02]  /*03a0*/  VIADD R10, R6, 0xffffffff ;  /* 0xffffffff060a7836 */ /* 0x000fe40000000000 */
[----:B------:R-:W-:-:S03]  /*03b0*/  VIADD R9, R5, 0xffffffff ;  /* 0xffffffff05097836 */ /* 0x000fc60000000000 */
[----:B------:R-:W-:-:S04]  /*03c0*/  ISETP.GT.U32.AND P0, PT, R10, 0xfd, PT ;  /* 0x000000fd0a00780c */ /* 0x000fc80003f04070 */
[----:B------:R-:W-:-:S13]  /*03d0*/  ISETP.GT.U32.OR P0, PT, R9, 0xfd, P0 ;  /* 0x000000fd0900780c */ /* 0x000fda0000704470 */
[----:B------:R-:W-:Y:S01]  /*03e0*/  @!P0 IMAD.MOV.U32 R8, RZ, RZ, RZ ;  /* 0x000000ffff088224 */ /* 0x000fe200078e00ff */
[----:B------:R-:W-:Y:S06]  /*03f0*/  @!P0 BRA `(.L_x_5) ;  /* 0x0000000000608947 */ /* 0x000fec0003800000 */
[----:B------:R-:W-:Y:S01]  /*0400*/  FSETP.GTU.FTZ.AND P0, PT, |R0|, +INF , PT ;  /* 0x7f8000000000780b */ /* 0x000fe20003f1c200 */
[----:B------:R-:W-:Y:S01]  /*0410*/  IMAD.MOV.U32 R3, RZ, RZ, R15 ;  /* 0x000000ffff037224 */ /* 0x000fe200078e000f */
[----:B------:R-:W-:-:S04]  /*0420*/  FSETP.GTU.FTZ.AND P1, PT, |R15|, +INF , PT ;  /* 0x7f8000000f00780b */ /* 0x000fc80003f3c200 */
[----:B------:R-:W-:-:S13]  /*0430*/  PLOP3.LUT P0, PT, P0, P1, PT, 0xf8, 0x8f ;  /* 0x00000000008f781c */ /* 0x000fda0000703f70 */
[----:B------:R-:W-:Y:S05]  /*0440*/  @P0 BRA `(.L_x_6) ;  /* 0x00000004004c0947 */ /* 0x000fea0003800000 */
[----:B------:R-:W-:-:S13]  /*0450*/  LOP3.LUT P0, RZ, R15, 0x7fffffff, R7, 0xc8, !PT ;  /* 0x7fffffff0fff7812 */ /* 0x000fda000780c807 */
[----:B------:R-:W-:Y:S05]  /*0460*/  @!P0 BRA `(.L_x_7) ;  /* 0x00000004003c8947 */ /* 0x000fea0003800000 */
[C---:B------:R-:W-:Y:S02]  /*0470*/  FSETP.NEU.FTZ.AND P2, PT, |R0|.reuse, +INF , PT ;  /* 0x7f8000000000780b */ /* 0x040fe40003f5d200 */
[----:B------:R-:W-:Y:S02]  /*0480*/  FSETP.NEU.FTZ.AND P1, PT, |R3|, +INF , PT ;  /* 0x7f8000000300780b */ /* 0x000fe40003f3d200 */
[----:B------:R-:W-:-:S11]  /*0490*/  FSETP.NEU.FTZ.AND P0, PT, |R0|, +INF , PT ;  /* 0x7f8000000000780b */ /* 0x000fd60003f1d200 */
[----:B------:R-:W-:Y:S05]  /*04a0*/  @!P1 BRA !P2, `(.L_x_7) ;  /* 0x00000004002c9947 */ /* 0x000fea0005000000 */
[----:B------:R-:W-:-:S04]  /*04b0*/  LOP3.LUT P2, RZ, R7, 0x7fffffff, RZ, 0xc0, !PT ;  /* 0x7fffffff07ff7812 */ /* 0x000fc8000784c0ff */
[----:B------:R-:W-:-:S13]  /*04c0*/  PLOP3.LUT P1, PT, P1, P2, PT, 0x2f, 0xf2 ;  /* 0x0000000000f2781c */ /* 0x000fda0000f24577 */
[----:B------:R-:W-:Y:S05]  /*04d0*/  @P1 BRA `(.L_x_8) ;  /* 0x0000000400181947 */ /* 0x000fea0003800000 */
[----:B------:R-:W-:-:S04]  /*04e0*/  LOP3.LUT P1, RZ, R15, 0x7fffffff, RZ, 0xc0, !PT ;  /* 0x7fffffff0fff7812 */ /* 0x000fc8000782c0ff */
[----:B------:R-:W-:-:S13]  /*04f0*/  PLOP3.LUT P0, PT, P0, P1, PT, 0x2f, 0xf2 ;  /* 0x0000000000f2781c */ /* 0x000fda0000702577 */
[----:B------:R-:W-:Y:S05]  /*0500*/  @P0 BRA `(.L_x_9) ;  /* 0x0000000400000947 */ /* 0x000fea0003800000 */
[----:B------:R-:W-:Y:S02]  /*0510*/  ISETP.GE.AND P0, PT, R9, RZ, PT ;  /* 0x000000ff0900720c */ /* 0x000fe40003f06270 */
[----:B------:R-:W-:-:S11]  /*0520*/  ISETP.GE.AND P1, PT, R10, RZ, PT ;  /* 0x000000ff0a00720c */ /* 0x000fd60003f26270 */
[----:B------:R-:W-:Y:S02]  /*0530*/  @P0 IMAD.MOV.U32 R8, RZ, RZ, RZ ;  /* 0x000000ffff080224 */ /* 0x000fe400078e00ff */
[----:B------:R-:W-:Y:S01]  /*0540*/  @!P0 FFMA R7, R0, 1.84467440737095516160e+19, RZ ;  /* 0x5f80000000078823 */ /* 0x000fe200000000ff */
[----:B------:R-:W-:Y:S02]  /*0550*/  @!P0 IMAD.MOV.U32 R8, RZ, RZ, -0x40 ;  /* 0xffffffc0ff088424 */ /* 0x000fe400078e00ff */
[----:B------:R-:W-:-:S03]  /*0560*/  @!P1 FFMA R15, R3, 1.84467440737095516160e+19, RZ ;  /* 0x5f800000030f9823 */ /* 0x000fc600000000ff */
[----:B------:R-:W-:-:S07]  /*0570*/  @!P1 IADD3 R8, PT, PT, R8, 0x40, RZ ;  /* 0x0000004008089810 */ /* 0x000fce0007ffe0ff */
.L_x_5:
[----:B------:R-:W-:Y:S01]  /*0580*/  LEA R0, R6, 0xc0800000, 0x17 ;  /* 0xc080000006007811 */ /* 0x000fe200078eb8ff */
[----:B------:R-:W-:Y:S01]  /*0590*/  VIADD R5, R5, 0xffffff81 ;  /* 0xffffff8105057836 */ /* 0x000fe20000000000 */
[----:B------:R-:W-:Y:S03]  /*05a0*/  BSSY.RECONVERGENT B3, `(.L_x_10) ;  /* 0x0000035000037945 */ /* 0x000fe60003800200 */
[----:B------:R-:W-:Y:S02]  /*05b0*/  IMAD.IADD R15, R15, 0x1, -R0 ;  /* 0x000000010f0f7824 */ /* 0x000fe400078e0a00 */
[C---:B------:R-:W-:Y:S01]  /*05c0*/  IMAD R0, R5.reuse, -0x800000, R7 ;  /* 0xff80000005007824 */ /* 0x040fe200078e0207 */
[----:B------:R-:W-:Y:S01]  /*05d0*/  IADD3 R5, PT, PT, R5, 0x7f, -R6 ;  /* 0x0000007f05057810 */ /* 0x000fe20007ffe806 */
[----:B------:R-:W0:Y:S01]  /*05e0*/  MUFU.RCP R3, R15 ;  /* 0x0000000f00037308 */ /* 0x000e220000001000 */
[----:B------:R-:W-:-:S03]  /*05f0*/  FADD.FTZ R9, -R15, -RZ ;  /* 0x800000ff0f097221 */ /* 0x000fc60000010100 */
[----:B------:R-:W-:Y:S02]  /*0600*/  IMAD.IADD R5, R5, 0x1, R8 ;  /* 0x0000000105057824 */ /* 0x000fe400078e0208 */
[----:B0-----:R-:W-:-:S04]  /*0610*/  FFMA R10, R3, R9, 1 ;  /* 0x3f800000030a7423 */ /* 0x001fc80000000009 */
[----:B------:R-:W-:-:S04]  /*0620*/  FFMA R12, R3, R10, R3 ;  /* 0x0000000a030c7223 */ /* 0x000fc80000000003 */
[----:B------:R-:W-:-:S04]  /*0630*/  FFMA R3, R0, R12, RZ ;  /* 0x0000000c00037223 */ /* 0x000fc800000000ff */
[----:B------:R-:W-:-:S04]  /*0640*/  FFMA R10, R9, R3, R0 ;  /* 0x00000003090a7223 */ /* 0x000fc80000000000 */
[----:B------:R-:W-:-:S04]  /*0650*/  FFMA R7, R12, R10, R3 ;  /* 0x0000000a0c077223 */ /* 0x000fc80000000003 */
[----:B------:R-:W-:-:S04]  /*0660*/  FFMA R10, R9, R7, R0 ;  /* 0x00000007090a7223 */ /* 0x000fc80000000000 */
[----:B------:R-:W-:-:S05]  /*0670*/  FFMA R0, R12, R10, R7 ;  /* 0x0000000a0c007223 */ /* 0x000fca0000000007 */
[----:B------:R-:W-:-:S04]  /*0680*/  SHF.R.U32.HI R3, RZ, 0x17, R0 ;  /* 0x00000017ff037819 */ /* 0x000fc80000011600 */
[----:B------:R-:W-:-:S05]  /*0690*/  LOP3.LUT R3, R3, 0xff, RZ, 0xc0, !PT ;  /* 0x000000ff03037812 */ /* 0x000fca00078ec0ff */
[----:B------:R-:W-:-:S04]  /*06a0*/  IMAD.IADD R9, R3, 0x1, R5 ;  /* 0x0000000103097824 */ /* 0x000fc800078e0205 */
[----:B------:R-:W-:-:S05]  /*06b0*/  VIADD R3, R9, 0xffffffff ;  /* 0xffffffff09037836 */ /* 0x000fca0000000000 */
[----:B------:R-:W-:-:S13]  /*06c0*/  ISETP.GE.U32.AND P0, PT, R3, 0xfe, PT ;  /* 0x000000fe0300780c */ /* 0x000fda0003f06070 */
[----:B------:R-:W-:Y:S05]  /*06d0*/  @!P0 BRA `(.L_x_11) ;  /* 0x0000000000808947 */ /* 0x000fea0003800000 */
[----:B------:R-:W-:-:S13]  /*06e0*/  ISETP.GT.AND P0, PT, R9, 0xfe, PT ;  /* 0x000000fe0900780c */ /* 0x000fda0003f04270 */
[----:B------:R-:W-:Y:S05]  /*06f0*/  @P0 BRA `(.L_x_12) ;  /* 0x00000000006c0947 */ /* 0x000fea0003800000 */
[----:B------:R-:W-:-:S13]  /*0700*/  ISETP.GE.AND P0, PT, R9, 0x1, PT ;  /* 0x000000010900780c */ /* 0x000fda0003f06270 */
[----:B------:R-:W-:Y:S05]  /*0710*/  @P0 BRA `(.L_x_13) ;  /* 0x0000000000740947 */ /* 0x000fea0003800000 */
[----:B------:R-:W-:Y:S02]  /*0720*/  ISETP.GE.AND P0, PT, R9, -0x18, PT ;  /* 0xffffffe80900780c */ /* 0x000fe40003f06270 */
[----:B------:R-:W-:-:S11]  /*0730*/  LOP3.LUT R0, R0, 0x80000000, RZ, 0xc0, !PT ;  /* 0x8000000000007812 */ /* 0x000fd600078ec0ff */
[----:B------:R-:W-:Y:S05]  /*0740*/  @!P0 BRA `(.L_x_13) ;  /* 0x0000000000688947 */ /* 0x000fea0003800000 */
[CCC-:B------:R-:W-:Y:S01]  /*0750*/  FFMA.RZ R3, R12.reuse, R10.reuse, R7.reuse ;  /* 0x0000000a0c037223 */ /* 0x1c0fe2000000c007 */
[C---:B------:R-:W-:Y:S01]  /*0760*/  IADD3 R8, PT, PT, R9.reuse, 0x20, RZ ;  /* 0x0000002009087810 */ /* 0x040fe20007ffe0ff */
[CCC-:B------:R-:W-:Y:S01]  /*0770*/  FFMA.RM R6, R12.reuse, R10.reuse, R7.reuse ;  /* 0x0000000a0c067223 */ /* 0x1c0fe20000004007 */
[----:B------:R-:W-:Y:S02]  /*0780*/  ISETP.NE.AND P2, PT, R9, RZ, PT ;  /* 0x000000ff0900720c */ /* 0x000fe40003f45270 */
[----:B------:R-:W-:Y:S01]  /*0790*/  LOP3.LUT R5, R3, 0x7fffff, RZ, 0xc0, !PT ;  /* 0x007fffff03057812 */ /* 0x000fe200078ec0ff */
[----:B------:R-:W-:Y:S01]  /*07a0*/  FFMA.RP R3, R12, R10, R7 ;  /* 0x0000000a0c037223 */ /* 0x000fe20000008007 */
[----:B------:R-:W-:Y:S01]  /*07b0*/  IMAD.MOV R7, RZ, RZ, -R9 ;  /* 0x000000ffff077224 */ /* 0x000fe200078e0a09 */
[----:B------:R-:W-:Y:S02]  /*07c0*/  ISETP.NE.AND P1, PT, R9, RZ, PT ;  /* 0x000000ff0900720c */ /* 0x000fe40003f25270 */
[----:B------:R-:W-:-:S02]  /*07d0*/  LOP3.LUT R5, R5, 0x800000, RZ, 0xfc, !PT ;  /* 0x0080000005057812 */ /* 0x000fc400078efcff */
[----:B------:R-:W-:Y:S02]  /*07e0*/  FSETP.NEU.FTZ.AND P0, PT, R3, R6, PT ;  /* 0x000000060300720b */ /* 0x000fe40003f1d000 */
[----:B------:R-:W-:Y:S02]  /*07f0*/  SHF.L.U32 R8, R5, R8, RZ ;  /* 0x0000000805087219 */ /* 0x000fe400000006ff */
[----:B------:R-:W-:Y:S02]  /*0800*/  SEL R6, R7, RZ, P2 ;  /* 0x000000ff07067207 */ /* 0x000fe40001000000 */
[----:B------:R-:W-:Y:S02]  /*0810*/  ISETP.NE.AND P1, PT, R8, RZ, P1 ;  /* 0x000000ff0800720c */ /* 0x000fe40000f25270 */
[----:B------:R-:W-:Y:S02]  /*0820*/  SHF.R.U32.HI R6, RZ, R6, R5 ;  /* 0x00000006ff067219 */ /* 0x000fe40000011605 */
[----:B------:R-:W-:-:S02]  /*0830*/  PLOP3.LUT P0, PT, P0, P1, PT, 0xf8, 0x8f ;  /* 0x00000000008f781c */ /* 0x000fc40000703f70 */
[----:B------:R-:W-:Y:S02]  /*0840*/  SHF.R.U32.HI R8, RZ, 0x1, R6 ;  /* 0x00000001ff087819 */ /* 0x000fe40000011606 */
[----:B------:R-:W-:-:S04]  /*0850*/  SEL R3, RZ, 0x1, !P0 ;  /* 0x00000001ff037807 */ /* 0x000fc80004000000 */
[----:B------:R-:W-:-:S04]  /*0860*/  LOP3.LUT R3, R3, 0x1, R8, 0xf8, !PT ;  /* 0x0000000103037812 */ /* 0x000fc800078ef808 */
[----:B------:R-:W-:-:S05]  /*0870*/  LOP3.LUT R3, R3, R6, RZ, 0xc0, !PT ;  /* 0x0000000603037212 */ /* 0x000fca00078ec0ff */
[----:B------:R-:W-:-:S05]  /*0880*/  IMAD.IADD R3, R8, 0x1, R3 ;  /* 0x0000000108037824 */ /* 0x000fca00078e0203 */
[----:B------:R-:W-:Y:S01]  /*0890*/  LOP3.LUT R0, R3, R0, RZ, 0xfc, !PT ;  /* 0x0000000003007212 */ /* 0x000fe200078efcff */
[----:B------:R-:W-:Y:S06]  /*08a0*/  BRA `(.L_x_13) ;  /* 0x0000000000107947 */ /* 0x000fec0003800000 */
.L_x_12:
[----:B------:R-:W-:-:S04]  /*08b0*/  LOP3.LUT R0, R0, 0x80000000, RZ, 0xc0, !PT ;  /* 0x8000000000007812 */ /* 0x000fc800078ec0ff */
[----:B------:R-:W-:Y:S01]  /*08c0*/  LOP3.LUT R0, R0, 0x7f800000, RZ, 0xfc, !PT ;  /* 0x7f80000000007812 */ /* 0x000fe200078efcff */
[----:B------:R-:W-:Y:S06]  /*08d0*/  BRA `(.L_x_13) ;  /* 0x0000000000047947 */ /* 0x000fec0003800000 */
.L_x_11:
[----:B------:R-:W-:-:S07]  /*08e0*/  IMAD R0, R5, 0x800000, R0 ;  /* 0x0080000005007824 */ /* 0x000fce00078e0200 */
.L_x_13:
[----:B------:R-:W-:Y:S05]  /*08f0*/  BSYNC.RECONVERGENT B3 ;  /* 0x0000000000037941 */ /* 0x000fea0003800200 */
.L_x_10:
[----:B------:R-:W-:Y:S05]  /*0900*/  BRA `(.L_x_14) ;  /* 0x0000000000207947 */ /* 0x000fea0003800000 */
.L_x_9:
[----:B------:R-:W-:-:S04]  /*0910*/  LOP3.LUT R0, R15, 0x80000000, R7, 0x48, !PT ;  /* 0x800000000f007812 */ /* 0x000fc800078e4807 */
[----:B------:R-:W-:Y:S01]  /*0920*/  LOP3.LUT R0, R0, 0x7f800000, RZ, 0xfc, !PT ;  /* 0x7f80000000007812 */ /* 0x000fe200078efcff */
[----:B------:R-:W-:Y:S06]  /*0930*/  BRA `(.L_x_14) ;  /* 0x0000000000147947 */ /* 0x000fec0003800000 */
.L_x_8:
[----:B------:R-:W-:Y:S01]  /*0940*/  LOP3.LUT R0, R15, 0x80000000, R7, 0x48, !PT ;  /* 0x800000000f007812 */ /* 0x000fe200078e4807 */
[----:B------:R-:W-:Y:S06]  /*0950*/  BRA `(.L_x_14) ;  /* 0x00000000000c7947 */ /* 0x000fec0003800000 */
.L_x_7:
[----:B------:R-:W0:Y:S01]  /*0960*/  MUFU.RSQ R0, -QNAN ;  /* 0xffc0000000007908 */ /* 0x000e220000001400 */
[----:B------:R-:W-:Y:S05]  /*0970*/  BRA `(.L_x_14) ;  /* 0x0000000000047947 */ /* 0x000fea0003800000 */
.L_x_6:
[----:B------:R-:W-:-:S07]  /*0980*/  FADD.FTZ R0, R0, R3 ;  /* 0x0000000300007221 */ /* 0x000fce0000010000 */
.L_x_14:
[----:B------:R-:W-:Y:S05]  /*0990*/  BSYNC.RECONVERGENT B2 ;  /* 0x0000000000027941 */ /* 0x000fea0003800200 */
.L_x_4:
[----:B------:R-:W-:-:S04]  /*09a0*/  IMAD.MOV.U32 R5, RZ, RZ, 0x0 ;  /* 0x00000000ff057424 */ /* 0x000fc800078e00ff */
[----:B0-----:R-:W-:Y:S05]  /*09b0*/  RET.REL.NODEC R4 `(_Z19compute_derivativesPiPfS0_S0_S0_) ;  /* 0xfffffff404907950 */ /* 0x001fea0003c3ffff */
.L_x_15:
[----:B------:R-:W-:-:S00]  /*09c0*/  BRA `(.L_x_15) ;  /* 0xfffffffc00fc7947 */ /* 0x000fc0000383ffff */
[----:B------:R-:W-:-:S00]  /*09d0*/  NOP ;  /* 0x0000000000007918 */ /* 0x000fc00000000000 */
        /* <DEDUP_REMOVED lines=10> */
.L_x_16:


//--------------------- .nv.shared.reserved.0     --------------------------
	.section	.nv.shared.reserved.0,"aw",@nobits
	.weak		__nv_reservedSMEM_offset_0_alias
	.size		__nv_reservedSMEM_offset_0_alias, 0, 64
	.other		__nv_reservedSMEM_offset_0_alias,@"STO_CUDA_RESERVED_SHARED STV_DEFAULT"
__nv_reservedSMEM_offset_0_alias:
	.zero		0
	.zero		64


//--------------------- .nv.constant0._Z19compute_derivativesPiPfS0_S0_S0_ --------------------------
	.section	.nv.constant0._Z19compute_derivativesPiPfS0_S0_S0_,"a",@progbits
	.sectionflags	@""
	.align	4
.nv.constant0._Z19compute_derivativesPiPfS0_S0_S0_:
	.zero		936


//--------------------- SYMBOLS --------------------------

	.type		.nv.reservedSmem.offset0,@object
	.size		.nv.reservedSmem.offset0,0x4
